	.headerflags	@"EF_CUDA_TEXMODE_UNIFIED EF_CUDA_64BIT_ADDRESS EF_CUDA_ACCELERATORS EF_CUDA_SM90 EF_CUDA_VIRTUAL_SM(EF_CUDA_SM90)"
	.elftype	@"ET_EXEC"


//--------------------- .nv.info                  --------------------------
	.section	.nv.info,"",@"SHT_CUDA_INFO"
	.align	4


	//----- nvinfo : EIATTR_REGCOUNT
	.align		4
        /*0000*/ 	.byte	0x04, 0x2f
        /*0002*/ 	.short	(.L_1 - .L_0)
	.align		4
.L_0:
        /*0004*/ 	.word	index@(triton_poi_fused_mul_0)
        /*0008*/ 	.word	0x0000000a


	//----- nvinfo : EIATTR_MIN_STACK_SIZE
	.align		4
.L_1:
        /*000c*/ 	.byte	0x04, 0x12
        /*000e*/ 	.short	(.L_3 - .L_2)
	.align		4
.L_2:
        /*0010*/ 	.word	index@(triton_poi_fused_mul_0)
        /*0014*/ 	.word	0x00000000


	//----- nvinfo : EIATTR_FRAME_SIZE
	.align		4
.L_3:
        /*0018*/ 	.byte	0x04, 0x11
        /*001a*/ 	.short	(.L_5 - .L_4)
	.align		4
.L_4:
        /*001c*/ 	.word	index@(triton_poi_fused_mul_0)
        /*0020*/ 	.word	0x00000000


	//----- nvinfo : EIATTR_MIN_STACK_SIZE
	.align		4
.L_5:
        /*0024*/ 	.byte	0x04, 0x12
        /*0026*/ 	.short	(.L_7 - .L_6)
	.align		4
.L_6:
        /*0028*/ 	.word	index@(triton_poi_fused_mul_0)
        /*002c*/ 	.word	0x00000000
.L_7:


//--------------------- .nv.info.triton_poi_fused_mul_0 --------------------------
	.section	.nv.info.triton_poi_fused_mul_0,"",@"SHT_CUDA_INFO"
	.sectionflags	@""
	.align	4


	//----- nvinfo : EIATTR_CUDA_API_VERSION
	.align		4
        /*0000*/ 	.byte	0x04, 0x37
        /*0002*/ 	.short	(.L_9 - .L_8)
.L_8:
        /*0004*/ 	.word	0x0000007c


	//----- nvinfo : EIATTR_KPARAM_INFO
	.align		4
.L_9:
        /*0008*/ 	.byte	0x04, 0x17
        /*000a*/ 	.short	(.L_11 - .L_10)
.L_10:
        /*000c*/ 	.word	0x00000000
        /*0010*/ 	.short	0x0002
        /*0012*/ 	.short	0x0010
        /*0014*/ 	.byte	0x00, 0xf0, 0x11, 0x00


	//----- nvinfo : EIATTR_KPARAM_INFO
	.align		4
.L_11:
        /*0018*/ 	.byte	0x04, 0x17
        /*001a*/ 	.short	(.L_13 - .L_12)
.L_12:
        /*001c*/ 	.word	0x00000000
        /*0020*/ 	.short	0x0001
        /*0022*/ 	.short	0x0008
        /*0024*/ 	.byte	0x00, 0xf4, 0x21, 0x00


	//----- nvinfo : EIATTR_KPARAM_INFO
	.align		4
.L_13:
        /*0028*/ 	.byte	0x04, 0x17
        /*002a*/ 	.short	(.L_15 - .L_14)
.L_14:
        /*002c*/ 	.word	0x00000000
        /*0030*/ 	.short	0x0000
        /*0032*/ 	.short	0x0000
        /*0034*/ 	.byte	0x00, 0xf4, 0x21, 0x00


	//----- nvinfo : EIATTR_SPARSE_MMA_MASK
	.align		4
.L_15:
        /*0038*/ 	.byte	0x03, 0x50
        /*003a*/ 	.short	0x0000


	//----- nvinfo : EIATTR_MAXREG_COUNT
	.align		4
        /*003c*/ 	.byte	0x03, 0x1b
        /*003e*/ 	.short	0x00ff


	//----- nvinfo : EIATTR_EXIT_INSTR_OFFSETS
	.align		4
        /*0040*/ 	.byte	0x04, 0x1c
        /*0042*/ 	.short	(.L_17 - .L_16)


	//   ....[0]....
.L_16:
        /*0044*/ 	.word	0x00000110


	//   ....[1]....
        /*0048*/ 	.word	0x00000150


	//----- nvinfo : EIATTR_REQNTID
	.align		4
.L_17:
        /*004c*/ 	.byte	0x04, 0x10
        /*004e*/ 	.short	(.L_19 - .L_18)
.L_18:
        /*0050*/ 	.word	0x00000080
        /*0054*/ 	.word	0x00000001
        /*0058*/ 	.word	0x00000001


	//----- nvinfo : EIATTR_CRS_STACK_SIZE
	.align		4
.L_19:
        /*005c*/ 	.byte	0x04, 0x1e
        /*005e*/ 	.short	(.L_21 - .L_20)
.L_20:
        /*0060*/ 	.word	0x00000000


	//----- nvinfo : EIATTR_CBANK_PARAM_SIZE
	.align		4
.L_21:
        /*0064*/ 	.byte	0x03, 0x19
        /*0066*/ 	.short	0x0014


	//----- nvinfo : EIATTR_PARAM_CBANK
	.align		4
        /*0068*/ 	.byte	0x04, 0x0a
        /*006a*/ 	.short	(.L_23 - .L_22)
	.align		4
.L_22:
        /*006c*/ 	.word	index@(.nv.constant0.triton_poi_fused_mul_0)
        /*0070*/ 	.short	0x0210
        /*0072*/ 	.short	0x0014


	//----- nvinfo : EIATTR_SW_WAR
	.align		4
.L_23:
        /*0074*/ 	.byte	0x04, 0x36
        /*0076*/ 	.short	(.L_25 - .L_24)
.L_24:
        /*0078*/ 	.word	0x00000008
.L_25:


//--------------------- .nv.callgraph             --------------------------
	.section	.nv.callgraph,"",@"SHT_CUDA_CALLGRAPH"
	.align	4
	.sectionentsize	8
	.align		4
        /*0000*/ 	.word	0x00000000
	.align		4
        /*0004*/ 	.word	0xffffffff
	.align		4
        /*0008*/ 	.word	0x00000000
	.align		4
        /*000c*/ 	.word	0xfffffffe
	.align		4
        /*0010*/ 	.word	0x00000000
	.align		4
        /*0014*/ 	.word	0xfffffffd
	.align		4
        /*0018*/ 	.word	0x00000000
	.align		4
        /*001c*/ 	.word	0xfffffffc


//--------------------- .text.triton_poi_fused_mul_0 --------------------------
	.section	.text.triton_poi_fused_mul_0,"ax",@progbits
	.align	128
        .global         triton_poi_fused_mul_0
        .type           triton_poi_fused_mul_0,@function
        .size           triton_poi_fused_mul_0,(.L_x_3 - triton_poi_fused_mul_0)
        .other          triton_poi_fused_mul_0,@"STO_CUDA_ENTRY STV_DEFAULT"
triton_poi_fused_mul_0:
.text.triton_poi_fused_mul_0:
[----:B------:R-:W0:Y:S02]  /*0000*/  LDC R1, c[0x0][0x28] ;  /* 0x00000a00ff017b82 */ /* 0x000e240000000800 */
[----:B------:R-:W1:Y:S01]  /*0010*/  S2R R0, SR_TID.X ;  /* 0x0000000000007919 */ /* 0x000e620000002100 */
[----:B------:R-:W2:Y:S01]  /*0020*/  LDC.64 R4, c[0x0][0x218] ;  /* 0x00008600ff047b82 */ /* 0x000ea20000000a00 */
[----:B------:R-:W-:Y:S01]  /*0030*/  ULDC.64 UR4, c[0x0][0x208] ;  /* 0x0000820000047ab9 */ /* 0x000fe20000000a00 */
[----:B------:R-:W-:Y:S01]  /*0040*/  BSSY B0, `(.L_x_0) ;  /* 0x000000c000007945 */ /* 0x000fe20003800000 */
[----:B------:R-:W3:Y:S01]  /*0050*/  S2R R7, SR_CTAID.X ;  /* 0x0000000000077919 */ /* 0x000ee20000002500 */
[----:B------:R-:W-:Y:S02]  /*0060*/  CS2R R2, SRZ ;  /* 0x0000000000027805 */ /* 0x000fe4000001ff00 */
[----:B-1----:R-:W-:-:S04]  /*0070*/  SHF.L.U32 R0, R0, 0x1, RZ ;  /* 0x0000000100007819 */ /* 0x002fc800000006ff */
[----:B------:R-:W-:-:S04]  /*0080*/  LOP3.LUT R0, R0, 0xfe, RZ, 0xc0, !PT ;  /* 0x000000fe00007812 */ /* 0x000fc800078ec0ff */
[----:B---3--:R-:W-:-:S04]  /*0090*/  LEA R7, R7, R0, 0x8 ;  /* 0x0000000007077211 */ /* 0x008fc800078e40ff */
[C---:B------:R-:W-:Y:S01]  /*00a0*/  ISETP.GE.AND P0, PT, R7.reuse, 0x100, PT ;  /* 0x000001000700780c */ /* 0x040fe20003f06270 */
[----:B--2---:R-:W-:-:S12]  /*00b0*/  IMAD.WIDE R4, R7, 0x4, R4 ;  /* 0x0000000407047825 */ /* 0x004fd800078e0204 */
[----:B------:R-:W-:Y:S05]  /*00c0*/  @P0 BRA `(.L_x_1) ;  /* 0x00000000000c0947 */ /* 0x000fea0003800000 */
[----:B------:R-:W1:Y:S02]  /*00d0*/  LDC.64 R2, c[0x0][0x210] ;  /* 0x00008400ff027b82 */ /* 0x000e640000000a00 */
[----:B-1----:R-:W-:-:S06]  /*00e0*/  IMAD.WIDE R2, R7, 0x4, R2 ;  /* 0x0000000407027825 */ /* 0x002fcc00078e0202 */
[----:B------:R-:W5:Y:S02]  /*00f0*/  LDG.E.64 R2, desc[UR4][R2.64] ;  /* 0x0000000402027981 */ /* 0x000f64000c1e1b00 */
.L_x_1:
[----:B------:R-:W-:Y:S05]  /*0100*/  BSYNC B0 ;  /* 0x0000000000007941 */ /* 0x000fea0003800000 */
.L_x_0:
[----:B------:R-:W-:Y:S05]  /*0110*/  @P0 EXIT ;  /* 0x000000000000094d */ /* 0x000fea0003800000 */
[----:B-----5:R-:W-:Y:S01]  /*0120*/  FMUL R2, R2, 0.125 ;  /* 0x3e00000002027820 */ /* 0x020fe20000400000 */
[----:B------:R-:W-:-:S05]  /*0130*/  FMUL R3, R3, 0.125 ;  /* 0x3e00000003037820 */ /* 0x000fca0000400000 */
[----:B------:R-:W-:Y:S01]  /*0140*/  STG.E.64 desc[UR4][R4.64], R2 ;  /* 0x0000000204007986 */ /* 0x000fe2000c101b04 */
[----:B------:R-:W-:Y:S05]  /*0150*/  EXIT ;  /* 0x000000000000794d */ /* 0x000fea0003800000 */
.L_x_2:
[----:B------:R-:W-:-:S00]  /*0160*/  BRA `(.L_x_2) ;  /* 0xfffffffc00fc7947 */ /* 0x000fc0000383ffff */
[----:B------:R-:W-:-:S00]  /*0170*/  NOP ;  /* 0x0000000000007918 */ /* 0x000fc00000000000 */
        /* <DEDUP_REMOVED lines=8> */
.L_x_3:


//--------------------- .nv.constant0.triton_poi_fused_mul_0 --------------------------
	.section	.nv.constant0.triton_poi_fused_mul_0,"a",@progbits
	.sectionflags	@""
	.align	4
.nv.constant0.triton_poi_fused_mul_0:
	.zero		548
